//
// Generated by NVIDIA NVVM Compiler
//
// Compiler Build ID: CL-36424714
// Cuda compilation tools, release 13.0, V13.0.88
// Based on NVVM 20.0.0
//

.version 9.0
.target sm_100
.address_size 64

	// .globl	_Z13vecAdd_kernelPfPKfS1_
.extern .func  (.param .b32 func_retval0) vprintf
(
	.param .b64 vprintf_param_0,
	.param .b64 vprintf_param_1
)
;
.global .align 1 .b8 __unnamed_1[14] = {118, 101, 99, 65, 100, 100, 95, 107, 101, 114, 110, 101, 108};
.global .align 1 .b8 $str[4] = {37, 115, 10};

.visible .entry _Z13vecAdd_kernelPfPKfS1_(
	.param .u64 .ptr .align 1 _Z13vecAdd_kernelPfPKfS1__param_0,
	.param .u64 .ptr .align 1 _Z13vecAdd_kernelPfPKfS1__param_1,
	.param .u64 .ptr .align 1 _Z13vecAdd_kernelPfPKfS1__param_2
)
{
	.local .align 8 .b8 	__local_depot0[8];
	.reg .b64 	%SP;
	.reg .b64 	%SPL;
	.reg .pred 	%p<3>;
	.reg .b32 	%r<11>;
	.reg .b32 	%f<13>;
	.reg .b64 	%rd<17>;

	mov.u64 	%SPL, __local_depot0;
	cvta.local.u64 	%SP, %SPL;
	ld.param.u64 	%rd4, [_Z13vecAdd_kernelPfPKfS1__param_0];
	ld.param.u64 	%rd5, [_Z13vecAdd_kernelPfPKfS1__param_1];
	ld.param.u64 	%rd6, [_Z13vecAdd_kernelPfPKfS1__param_2];
	cvta.to.global.u64 	%rd7, %rd4;
	cvta.to.global.u64 	%rd8, %rd6;
	cvta.to.global.u64 	%rd9, %rd5;
	mov.u32 	%r5, %ctaid.x;
	mov.u32 	%r6, %ntid.x;
	mov.u32 	%r7, %tid.x;
	mad.lo.s32 	%r1, %r5, %r6, %r7;
	mul.wide.s32 	%rd10, %r1, 4;
	add.s64 	%rd1, %rd9, %rd10;
	add.s64 	%rd2, %rd8, %rd10;
	add.s64 	%rd3, %rd7, %rd10;
	mov.b32 	%r10, 0;
$L__BB0_1:
	ld.global.f32 	%f1, [%rd1];
	ld.global.f32 	%f2, [%rd2];
	add.f32 	%f3, %f1, %f2;
	st.global.f32 	[%rd3], %f3;
	ld.global.f32 	%f4, [%rd1];
	ld.global.f32 	%f5, [%rd2];
	add.f32 	%f6, %f4, %f5;
	st.global.f32 	[%rd3], %f6;
	ld.global.f32 	%f7, [%rd1];
	ld.global.f32 	%f8, [%rd2];
	add.f32 	%f9, %f7, %f8;
	st.global.f32 	[%rd3], %f9;
	ld.global.f32 	%f10, [%rd1];
	ld.global.f32 	%f11, [%rd2];
	add.f32 	%f12, %f10, %f11;
	st.global.f32 	[%rd3], %f12;
	add.s32 	%r10, %r10, 4;
	setp.ne.s32 	%p1, %r10, 500;
	@%p1 bra 	$L__BB0_1;
	setp.ne.s32 	%p2, %r1, 0;
	@%p2 bra 	$L__BB0_4;
	add.u64 	%rd11, %SP, 0;
	add.u64 	%rd12, %SPL, 0;
	mov.u64 	%rd13, __unnamed_1;
	cvta.global.u64 	%rd14, %rd13;
	st.local.u64 	[%rd12], %rd14;
	mov.u64 	%rd15, $str;
	cvta.global.u64 	%rd16, %rd15;
	{ // callseq 0, 0
	.param .b64 param0;
	st.param.b64 	[param0], %rd16;
	.param .b64 param1;
	st.param.b64 	[param1], %rd11;
	.param .b32 retval0;
	call.uni (retval0), 
	vprintf, 
	(
	param0, 
	param1
	);
	ld.param.b32 	%r8, [retval0];
	} // callseq 0
$L__BB0_4:
	ret;

}


// ===== COMPILED SASS (sm_100) =====

	.target	sm_100

	.elftype	@"ET_EXEC"


//--------------------- .note.nv.tkinfo           --------------------------
	.section	.note.nv.tkinfo,"",@"SHT_NOTE"
	.sectionflags	@"SHF_NOTE_NV_TKINFO"
	.tkinfo
        /*0018*/ 	.word	0x00000002
        /*0030*/ 	.string	""
        /*0030*/ 	.string	"ptxas"
        /*0030*/ 	.string	"Cuda compilation tools, release 13.0, V13.0.88"
        /*0030*/ 	.string	"Build cuda_13.0.r13.0/compiler.36424714_0"
        /*0030*/ 	.string	"-arch sm_100 -m 64 "



//--------------------- .note.nv.cuinfo           --------------------------
	.section	.note.nv.cuinfo,"",@"SHT_NOTE"
	.sectionflags	@"SHF_NOTE_NV_CUINFO"
        /*0018*/ 	.short	0x0002
        /*001a*/ 	.short	0x0064
        /*001c*/ 	.short	0x0082
	.zero		2


//--------------------- .nv.info                  --------------------------
	.section	.nv.info,"",@"SHT_CUDA_INFO"
	.align	4


	//----- nvinfo : EIATTR_REGCOUNT
	.align		4
        /*0000*/ 	.byte	0x04, 0x2f
        /*0002*/ 	.short	(.L_3 - .L_2)
	.align		4
.L_2:
        /*0004*/ 	.word	index@(_Z13vecAdd_kernelPfPKfS1_)
        /*0008*/ 	.word	0x00000018


	//----- nvinfo : EIATTR_FRAME_SIZE
	.align		4
.L_3:
        /*000c*/ 	.byte	0x04, 0x11
        /*000e*/ 	.short	(.L_5 - .L_4)
	.align		4
.L_4:
        /*0010*/ 	.word	index@(_Z13vecAdd_kernelPfPKfS1_)
        /*0014*/ 	.word	0x00000008


	//----- nvinfo : EIATTR_MIN_STACK_SIZE
	.align		4
.L_5:
        /*0018*/ 	.byte	0x04, 0x12
        /*001a*/ 	.short	(.L_7 - .L_6)
	.align		4
.L_6:
        /*001c*/ 	.word	index@(_Z13vecAdd_kernelPfPKfS1_)
        /*0020*/ 	.word	0x00000008
.L_7:


//--------------------- .nv.compat                --------------------------
	.section	.nv.compat,"",@"SHT_CUDA_COMPAT_INFO"
	.align	4
        /*0000*/ 	.byte	0x02, 0x09, 0x00, 0x00, 0x02, 0x02, 0x01, 0x00, 0x02, 0x05, 0x05, 0x00, 0x03, 0x07, 0x01, 0x01
        /*0010*/ 	.byte	0x02, 0x03, 0x00, 0x00, 0x02, 0x06, 0x01, 0x00, 0x04, 0x0b, 0x08, 0x00, 0x09, 0x00, 0x00, 0x00
        /*0020*/ 	.byte	0x00, 0x00, 0x00, 0x00


//--------------------- .nv.info._Z13vecAdd_kernelPfPKfS1_ --------------------------
	.section	.nv.info._Z13vecAdd_kernelPfPKfS1_,"",@"SHT_CUDA_INFO"
	.sectionflags	@""
	.align	4


	//----- nvinfo : EIATTR_CUDA_API_VERSION
	.align		4
        /*0000*/ 	.byte	0x04, 0x37
        /*0002*/ 	.short	(.L_9 - .L_8)
.L_8:
        /*0004*/ 	.word	0x00000082


	//----- nvinfo : EIATTR_KPARAM_INFO
	.align		4
.L_9:
        /*0008*/ 	.byte	0x04, 0x17
        /*000a*/ 	.short	(.L_11 - .L_10)
.L_10:
        /*000c*/ 	.word	0x00000000
        /*0010*/ 	.short	0x0002
        /*0012*/ 	.short	0x0010
        /*0014*/ 	.byte	0x00, 0xf5, 0x21, 0x00


	//----- nvinfo : EIATTR_KPARAM_INFO
	.align		4
.L_11:
        /*0018*/ 	.byte	0x04, 0x17
        /*001a*/ 	.short	(.L_13 - .L_12)
.L_12:
        /*001c*/ 	.word	0x00000000
        /*0020*/ 	.short	0x0001
        /*0022*/ 	.short	0x0008
        /*0024*/ 	.byte	0x00, 0xf5, 0x21, 0x00


	//----- nvinfo : EIATTR_KPARAM_INFO
	.align		4
.L_13:
        /*0028*/ 	.byte	0x04, 0x17
        /*002a*/ 	.short	(.L_15 - .L_14)
.L_14:
        /*002c*/ 	.word	0x00000000
        /*0030*/ 	.short	0x0000
        /*0032*/ 	.short	0x0000
        /*0034*/ 	.byte	0x00, 0xf5, 0x21, 0x00


	//----- nvinfo : EIATTR_SPARSE_MMA_MASK
	.align		4
.L_15:
        /*0038*/ 	.byte	0x03, 0x50
        /*003a*/ 	.short	0x0000


	//----- nvinfo : EIATTR_MAXREG_COUNT
	.align		4
        /*003c*/ 	.byte	0x03, 0x1b
        /*003e*/ 	.short	0x00ff


	//----- nvinfo : EIATTR_EXTERNS
	.align		4
        /*0040*/ 	.byte	0x04, 0x0f
        /*0042*/ 	.short	(.L_17 - .L_16)


	//   ....[0]....
	.align		4
.L_16:
        /*0044*/ 	.word	index@(vprintf)


	//----- nvinfo : EIATTR_MERCURY_ISA_VERSION
	.align		4
.L_17:
        /*0048*/ 	.byte	0x03, 0x5f
        /*004a*/ 	.short	0x0101


	//----- nvinfo : EIATTR_VRC_CTA_INIT_COUNT
	.align		4
        /*004c*/ 	.byte	0x02, 0x4a
	.zero		1
	.zero		1


	//----- nvinfo : EIATTR_SYSCALL_OFFSETS
	.align		4
        /*0050*/ 	.byte	0x04, 0x46
        /*0052*/ 	.short	(.L_19 - .L_18)


	//   ....[0]....
.L_18:
        /*0054*/ 	.word	0x000015f0


	//----- nvinfo : EIATTR_EXIT_INSTR_OFFSETS
	.align		4
.L_19:
        /*0058*/ 	.byte	0x04, 0x1c
        /*005a*/ 	.short	(.L_21 - .L_20)


	//   ....[0]....
.L_20:
        /*005c*/ 	.word	0x00001560


	//   ....[1]....
        /*0060*/ 	.word	0x00001600


	//----- nvinfo : EIATTR_CRS_STACK_SIZE
	.align		4
.L_21:
        /*0064*/ 	.byte	0x04, 0x1e
        /*0066*/ 	.short	(.L_23 - .L_22)
.L_22:
        /*0068*/ 	.word	0x00000000


	//----- nvinfo : EIATTR_CBANK_PARAM_SIZE
	.align		4
.L_23:
        /*006c*/ 	.byte	0x03, 0x19
        /*006e*/ 	.short	0x0018


	//----- nvinfo : EIATTR_PARAM_CBANK
	.align		4
        /*0070*/ 	.byte	0x04, 0x0a
        /*0072*/ 	.short	(.L_25 - .L_24)
	.align		4
.L_24:
        /*0074*/ 	.word	index@(.nv.constant0._Z13vecAdd_kernelPfPKfS1_)
        /*0078*/ 	.short	0x0380
        /*007a*/ 	.short	0x0018


	//----- nvinfo : EIATTR_SW_WAR
	.align		4
.L_25:
        /*007c*/ 	.byte	0x04, 0x36
        /*007e*/ 	.short	(.L_27 - .L_26)
.L_26:
        /*0080*/ 	.word	0x00000008
.L_27:


//--------------------- .nv.callgraph             --------------------------
	.section	.nv.callgraph,"",@"SHT_CUDA_CALLGRAPH"
	.align	4
	.sectionentsize	8
	.align		4
        /*0000*/ 	.word	0x00000000
	.align		4
        /*0004*/ 	.word	0xffffffff
	.align		4
        /*0008*/ 	.word	index@(_Z13vecAdd_kernelPfPKfS1_)
	.align		4
        /*000c*/ 	.word	index@(vprintf)
	.align		4
        /*0010*/ 	.word	0x00000000
	.align		4
        /*0014*/ 	.word	0xfffffffe
	.align		4
        /*0018*/ 	.word	0x00000000
	.align		4
        /*001c*/ 	.word	0xfffffffd
	.align		4
        /*0020*/ 	.word	0x00000000
	.align		4
        /*0024*/ 	.word	0xfffffffc


//--------------------- .nv.constant4             --------------------------
	.section	.nv.constant4,"a",@progbits
	.align	8
	.align		8
.nv.constant4:
        /*0000*/ 	.dword	vprintf
	.align		8
        /*0008*/ 	.dword	__unnamed_1
	.align		8
        /*0010*/ 	.dword	$str


//--------------------- .text._Z13vecAdd_kernelPfPKfS1_ --------------------------
	.section	.text._Z13vecAdd_kernelPfPKfS1_,"ax",@progbits
	.align	128
        .global         _Z13vecAdd_kernelPfPKfS1_
        .type           _Z13vecAdd_kernelPfPKfS1_,@function
        .size           _Z13vecAdd_kernelPfPKfS1_,(.L_x_3 - _Z13vecAdd_kernelPfPKfS1_)
        .other          _Z13vecAdd_kernelPfPKfS1_,@"STO_CUDA_ENTRY STV_DEFAULT"
_Z13vecAdd_kernelPfPKfS1_:
.text._Z13vecAdd_kernelPfPKfS1_:
[----:B------:R-:W0:Y:S01]  /*0000*/  LDC R1, c[0x0][0x37c] ;  /* 0x0000df00ff017b82 */ /* 0x000e220000000800 */
[----:B------:R-:W1:Y:S01]  /*0010*/  S2R R7, SR_TID.X ;  /* 0x0000000000077919 */ /* 0x000e620000002100 */
[----:B------:R-:W2:Y:S06]  /*0020*/  LDCU UR5, c[0x0][0x2fc] ;  /* 0x00005f80ff0577ac */ /* 0x000eac0008000800 */
[----:B------:R-:W1:Y:S01]  /*0030*/  S2UR UR4, SR_CTAID.X ;  /* 0x00000000000479c3 */ /* 0x000e620000002500 */
[----:B0-----:R-:W-:Y:S01]  /*0040*/  IADD3 R1, PT, PT, R1, -0x8, RZ ;  /* 0xfffffff801017810 */ /* 0x001fe20007ffe0ff */
[----:B------:R-:W0:Y:S06]  /*0050*/  LDCU.64 UR6, c[0x0][0x358] ;  /* 0x00006b00ff0677ac */ /* 0x000e2c0008000a00 */
[----:B------:R-:W1:Y:S08]  /*0060*/  LDC R0, c[0x0][0x360] ;  /* 0x0000d800ff007b82 */ /* 0x000e700000000800 */
[----:B------:R-:W3:Y:S08]  /*0070*/  LDC.64 R2, c[0x0][0x388] ;  /* 0x0000e200ff027b82 */ /* 0x000ef00000000a00 */
[----:B------:R-:W4:Y:S01]  /*0080*/  LDC.64 R4, c[0x0][0x390] ;  /* 0x0000e400ff047b82 */ /* 0x000f220000000a00 */
[----:B-1----:R-:W-:-:S07]  /*0090*/  IMAD R0, R0, UR4, R7 ;  /* 0x0000000400007c24 */ /* 0x002fce000f8e0207 */
[----:B------:R-:W1:Y:S01]  /*00a0*/  LDC.64 R8, c[0x0][0x380] ;  /* 0x0000e000ff087b82 */ /* 0x000e620000000a00 */
[----:B---3--:R-:W-:-:S05]  /*00b0*/  IMAD.WIDE R2, R0, 0x4, R2 ;  /* 0x0000000400027825 */ /* 0x008fca00078e0202 */
[----:B0-----:R-:W3:Y:S01]  /*00c0*/  LDG.E R6, desc[UR6][R2.64] ;  /* 0x0000000602067981 */ /* 0x001ee2000c1e1900 */
[----:B----4-:R-:W-:-:S05]  /*00d0*/  IMAD.WIDE R4, R0, 0x4, R4 ;  /* 0x0000000400047825 */ /* 0x010fca00078e0204 */
[----:B------:R-:W3:Y:S01]  /*00e0*/  LDG.E R7, desc[UR6][R4.64] ;  /* 0x0000000604077981 */ /* 0x000ee2000c1e1900 */
[----:B-1----:R-:W-:-:S04]  /*00f0*/  IMAD.WIDE R8, R0, 0x4, R8 ;  /* 0x0000000400087825 */ /* 0x002fc800078e0208 */
[----:B---3--:R-:W-:-:S05]  /*0100*/  FADD R7, R6, R7 ;  /* 0x0000000706077221 */ /* 0x008fca0000000000 */
[----:B------:R0:W-:Y:S04]  /*0110*/  STG.E desc[UR6][R8.64], R7 ;  /* 0x0000000708007986 */ /* 0x0001e8000c101906 */
[----:B------:R-:W3:Y:S04]  /*0120*/  LDG.E R6, desc[UR6][R2.64] ;  /* 0x0000000602067981 */ /* 0x000ee8000c1e1900 */
[----:B------:R-:W3:Y:S02]  /*0130*/  LDG.E R11, desc[UR6][R4.64] ;  /* 0x00000006040b7981 */ /* 0x000ee4000c1e1900 */
[----:B---3--:R-:W-:-:S05]  /*0140*/  FADD R11, R6, R11 ;  /* 0x0000000b060b7221 */ /* 0x008fca0000000000 */
[----:B------:R1:W-:Y:S04]  /*0150*/  STG.E desc[UR6][R8.64], R11 ;  /* 0x0000000b08007986 */ /* 0x0003e8000c101906 */
[----:B------:R-:W3:Y:S04]  /*0160*/  LDG.E R6, desc[UR6][R2.64] ;  /* 0x0000000602067981 */ /* 0x000ee8000c1e1900 */
[----:B------:R-:W3:Y:S02]  /*0170*/  LDG.E R13, desc[UR6][R4.64] ;  /* 0x00000006040d7981 */ /* 0x000ee4000c1e1900 */
[----:B---3--:R-:W-:-:S05]  /*0180*/  FADD R13, R6, R13 ;  /* 0x0000000d060d7221 */ /* 0x008fca0000000000 */
[----:B------:R3:W-:Y:S04]  /*0190*/  STG.E desc[UR6][R8.64], R13 ;  /* 0x0000000d08007986 */ /* 0x0007e8000c101906 */
[----:B------:R-:W4:Y:S04]  /*01a0*/  LDG.E R6, desc[UR6][R2.64] ;  /* 0x0000000602067981 */ /* 0x000f28000c1e1900 */
[----:B------:R-:W4:Y:S02]  /*01b0*/  LDG.E R15, desc[UR6][R4.64] ;  /* 0x00000006040f7981 */ /* 0x000f24000c1e1900 */
[----:B----4-:R-:W-:-:S05]  /*01c0*/  FADD R15, R6, R15 ;  /* 0x0000000f060f7221 */ /* 0x010fca0000000000 */
[----:B------:R4:W-:Y:S04]  /*01d0*/  STG.E desc[UR6][R8.64], R15 ;  /* 0x0000000f08007986 */ /* 0x0009e8000c101906 */
[----:B------:R-:W5:Y:S04]  /*01e0*/  LDG.E R6, desc[UR6][R2.64] ;  /* 0x0000000602067981 */ /* 0x000f68000c1e1900 */
[----:B0-----:R-:W5:Y:S02]  /*01f0*/  LDG.E R7, desc[UR6][R4.64] ;  /* 0x0000000604077981 */ /* 0x001f64000c1e1900 */
[----:B-----5:R-:W-:-:S05]  /*0200*/  FADD R7, R6, R7 ;  /* 0x0000000706077221 */ /* 0x020fca0000000000 */
[----:B------:R0:W-:Y:S04]  /*0210*/  STG.E desc[UR6][R8.64], R7 ;  /* 0x0000000708007986 */ /* 0x0001e8000c101906 */
[----:B------:R-:W5:Y:S04]  /*0220*/  LDG.E R6, desc[UR6][R2.64] ;  /* 0x0000000602067981 */ /* 0x000f68000c1e1900 */
[----:B-1----:R-:W5:Y:S02]  /*0230*/  LDG.E R11, desc[UR6][R4.64] ;  /* 0x00000006040b7981 */ /* 0x002f64000c1e1900 */
[----:B-----5:R-:W-:-:S05]  /*0240*/  FADD R11, R6, R11 ;  /* 0x0000000b060b7221 */ /* 0x020fca0000000000 */
[----:B------:R1:W-:Y:S04]  /*0250*/  STG.E desc[UR6][R8.64], R11 ;  /* 0x0000000b08007986 */ /* 0x0003e8000c101906 */
[----:B------:R-:W5:Y:S04]  /*0260*/  LDG.E R6, desc[UR6][R2.64] ;  /* 0x0000000602067981 */ /* 0x000f68000c1e1900 */
[----:B---3--:R-:W5:Y:S02]  /*0270*/  LDG.E R13, desc[UR6][R4.64] ;  /* 0x00000006040d7981 */ /* 0x008f64000c1e1900 */
[----:B-----5:R-:W-:-:S05]  /*0280*/  FADD R13, R6, R13 ;  /* 0x0000000d060d7221 */ /* 0x020fca0000000000 */
[----:B------:R3:W-:Y:S04]  /*0290*/  STG.E desc[UR6][R8.64], R13 ;  /* 0x0000000d08007986 */ /* 0x0007e8000c101906 */
[----:B------:R-:W5:Y:S04]  /*02a0*/  LDG.E R6, desc[UR6][R2.64] ;  /* 0x0000000602067981 */ /* 0x000f68000c1e1900 */
[----:B----4-:R-:W5:Y:S02]  /*02b0*/  LDG.E R15, desc[UR6][R4.64] ;  /* 0x00000006040f7981 */ /* 0x010f64000c1e1900 */
[----:B-----5:R-:W-:-:S05]  /*02c0*/  FADD R15, R6, R15 ;  /* 0x0000000f060f7221 */ /* 0x020fca0000000000 */
        /* <DEDUP_REMOVED lines=45> */
[----:B------:R-:W3:Y:S04]  /*05a0*/  LDG.E R6, desc[UR6][R2.64] ;  /* 0x0000000602067981 */ /* 0x000ee8000c1e1900 */
[----:B----4-:R-:W3:Y:S01]  /*05b0*/  LDG.E R15, desc[UR6][R4.64] ;  /* 0x00000006040f7981 */ /* 0x010ee2000c1e1900 */
[----:B------:R-:W1:Y:S01]  /*05c0*/  LDCU UR4, c[0x0][0x2f8] ;  /* 0x00005f00ff0477ac */ /* 0x000e620008000800 */
[----:B---3--:R-:W-:-:S05]  /*05d0*/  FADD R15, R6, R15 ;  /* 0x0000000f060f7221 */ /* 0x008fca0000000000 */
[----:B------:R0:W-:Y:S01]  /*05e0*/  STG.E desc[UR6][R8.64], R15 ;  /* 0x0000000f08007986 */ /* 0x0001e2000c101906 */
[----:B-1----:R-:W-:Y:S01]  /*05f0*/  IADD3 R6, P0, PT, R1, UR4, RZ ;  /* 0x0000000401067c10 */ /* 0x002fe2000ff1e0ff */
[----:B------:R-:W-:-:S03]  /*0600*/  UMOV UR4, 0x14 ;  /* 0x0000001400047882 */ /* 0x000fc60000000000 */
[----:B--2---:R-:W-:-:S09]  /*0610*/  IADD3.X R7, PT, PT, RZ, UR5, RZ, P0, !PT ;  /* 0x00000005ff077c10 */ /* 0x004fd200087fe4ff */
.L_x_0:
[----:B------:R-:W2:Y:S04]  /*0620*/  LDG.E R10, desc[UR6][R2.64] ;  /* 0x00000006020a7981 */ /* 0x000ea8000c1e1900 */
[----:B0---4-:R-:W2:Y:S02]  /*0630*/  LDG.E R11, desc[UR6][R4.64] ;  /* 0x00000006040b7981 */ /* 0x011ea4000c1e1900 */
[----:B--2---:R-:W-:-:S05]  /*0640*/  FADD R11, R10, R11 ;  /* 0x0000000b0a0b7221 */ /* 0x004fca0000000000 */
[----:B------:R0:W-:Y:S04]  /*0650*/  STG.E desc[UR6][R8.64], R11 ;  /* 0x0000000b08007986 */ /* 0x0001e8000c101906 */
[----:B------:R-:W2:Y:S04]  /*0660*/  LDG.E R10, desc[UR6][R2.64] ;  /* 0x00000006020a7981 */ /* 0x000ea8000c1e1900 */
[----:B------:R-:W2:Y:S02]  /*0670*/  LDG.E R13, desc[UR6][R4.64] ;  /* 0x00000006040d7981 */ /* 0x000ea4000c1e1900 */
[----:B--2---:R-:W-:-:S05]  /*0680*/  FADD R13, R10, R13 ;  /* 0x0000000d0a0d7221 */ /* 0x004fca0000000000 */
[----:B------:R1:W-:Y:S04]  /*0690*/  STG.E desc[UR6][R8.64], R13 ;  /* 0x0000000d08007986 */ /* 0x0003e8000c101906 */
[----:B------:R-:W2:Y:S04]  /*06a0*/  LDG.E R10, desc[UR6][R2.64] ;  /* 0x00000006020a7981 */ /* 0x000ea8000c1e1900 */
[----:B------:R-:W2:Y:S02]  /*06b0*/  LDG.E R15, desc[UR6][R4.64] ;  /* 0x00000006040f7981 */ /* 0x000ea4000c1e1900 */
[----:B--2---:R-:W-:-:S05]  /*06c0*/  FADD R15, R10, R15 ;  /* 0x0000000f0a0f7221 */ /* 0x004fca0000000000 */
[----:B------:R2:W-:Y:S04]  /*06d0*/  STG.E desc[UR6][R8.64], R15 ;  /* 0x0000000f08007986 */ /* 0x0005e8000c101906 */
[----:B------:R-:W3:Y:S04]  /*06e0*/  LDG.E R10, desc[UR6][R2.64] ;  /* 0x00000006020a7981 */ /* 0x000ee8000c1e1900 */
[----:B------:R-:W3:Y:S02]  /*06f0*/  LDG.E R17, desc[UR6][R4.64] ;  /* 0x0000000604117981 */ /* 0x000ee4000c1e1900 */
[----:B---3--:R-:W-:-:S05]  /*0700*/  FADD R17, R10, R17 ;  /* 0x000000110a117221 */ /* 0x008fca0000000000 */
[----:B------:R3:W-:Y:S04]  /*0710*/  STG.E desc[UR6][R8.64], R17 ;  /* 0x0000001108007986 */ /* 0x0007e8000c101906 */
[----:B------:R-:W4:Y:S04]  /*0720*/  LDG.E R10, desc[UR6][R2.64] ;  /* 0x00000006020a7981 */ /* 0x000f28000c1e1900 */
[----:B0-----:R-:W4:Y:S02]  /*0730*/  LDG.E R11, desc[UR6][R4.64] ;  /* 0x00000006040b7981 */ /* 0x001f24000c1e1900 */
[----:B----4-:R-:W-:-:S05]  /*0740*/  FADD R11, R10, R11 ;  /* 0x0000000b0a0b7221 */ /* 0x010fca0000000000 */
[----:B------:R0:W-:Y:S04]  /*0750*/  STG.E desc[UR6][R8.64], R11 ;  /* 0x0000000b08007986 */ /* 0x0001e8000c101906 */
[----:B------:R-:W4:Y:S04]  /*0760*/  LDG.E R10, desc[UR6][R2.64] ;  /* 0x00000006020a7981 */ /* 0x000f28000c1e1900 */
[----:B-1----:R-:W4:Y:S02]  /*0770*/  LDG.E R13, desc[UR6][R4.64] ;  /* 0x00000006040d7981 */ /* 0x002f24000c1e1900 */
[----:B----4-:R-:W-:-:S05]  /*0780*/  FADD R13, R10, R13 ;  /* 0x0000000d0a0d7221 */ /* 0x010fca0000000000 */
[----:B------:R1:W-:Y:S04]  /*0790*/  STG.E desc[UR6][R8.64], R13 ;  /* 0x0000000d08007986 */ /* 0x0003e8000c101906 */
[----:B------:R-:W4:Y:S04]  /*07a0*/  LDG.E R10, desc[UR6][R2.64] ;  /* 0x00000006020a7981 */ /* 0x000f28000c1e1900 */
[----:B--2---:R-:W4:Y:S02]  /*07b0*/  LDG.E R15, desc[UR6][R4.64] ;  /* 0x00000006040f7981 */ /* 0x004f24000c1e1900 */
[----:B----4-:R-:W-:-:S05]  /*07c0*/  FADD R15, R10, R15 ;  /* 0x0000000f0a0f7221 */ /* 0x010fca0000000000 */
[----:B------:R2:W-:Y:S04]  /*07d0*/  STG.E desc[UR6][R8.64], R15 ;  /* 0x0000000f08007986 */ /* 0x0005e8000c101906 */
[----:B------:R-:W4:Y:S04]  /*07e0*/  LDG.E R10, desc[UR6][R2.64] ;  /* 0x00000006020a7981 */ /* 0x000f28000c1e1900 */
[----:B---3--:R-:W4:Y:S02]  /*07f0*/  LDG.E R17, desc[UR6][R4.64] ;  /* 0x0000000604117981 */ /* 0x008f24000c1e1900 */
[----:B----4-:R-:W-:-:S05]  /*0800*/  FADD R17, R10, R17 ;  /* 0x000000110a117221 */ /* 0x010fca0000000000 */
        /* <DEDUP_REMOVED lines=197> */
[----:B------:R-:W5:Y:S04]  /*1460*/  LDG.E R10, desc[UR6][R2.64] ;  /* 0x00000006020a7981 */ /* 0x000f68000c1e1900 */
[----:B-1----:R-:W5:Y:S02]  /*1470*/  LDG.E R13, desc[UR6][R4.64] ;  /* 0x00000006040d7981 */ /* 0x002f64000c1e1900 */
[----:B-----5:R-:W-:-:S05]  /*1480*/  FADD R13, R10, R13 ;  /* 0x0000000d0a0d7221 */ /* 0x020fca0000000000 */
[----:B------:R4:W-:Y:S04]  /*1490*/  STG.E desc[UR6][R8.64], R13 ;  /* 0x0000000d08007986 */ /* 0x0009e8000c101906 */
[----:B------:R-:W5:Y:S04]  /*14a0*/  LDG.E R10, desc[UR6][R2.64] ;  /* 0x00000006020a7981 */ /* 0x000f68000c1e1900 */
[----:B--2---:R-:W5:Y:S02]  /*14b0*/  LDG.E R15, desc[UR6][R4.64] ;  /* 0x00000006040f7981 */ /* 0x004f64000c1e1900 */
[----:B-----5:R-:W-:-:S05]  /*14c0*/  FADD R15, R10, R15 ;  /* 0x0000000f0a0f7221 */ /* 0x020fca0000000000 */
[----:B------:R4:W-:Y:S04]  /*14d0*/  STG.E desc[UR6][R8.64], R15 ;  /* 0x0000000f08007986 */ /* 0x0009e8000c101906 */
[----:B------:R-:W2:Y:S04]  /*14e0*/  LDG.E R10, desc[UR6][R2.64] ;  /* 0x00000006020a7981 */ /* 0x000ea8000c1e1900 */
[----:B---3--:R-:W2:Y:S01]  /*14f0*/  LDG.E R17, desc[UR6][R4.64] ;  /* 0x0000000604117981 */ /* 0x008ea2000c1e1900 */
[----:B------:R-:W-:-:S04]  /*1500*/  UIADD3 UR4, UPT, UPT, UR4, 0x3c, URZ ;  /* 0x0000003c04047890 */ /* 0x000fc8000fffe0ff */
[----:B------:R-:W-:Y:S01]  /*1510*/  UISETP.NE.AND UP0, UPT, UR4, 0x1f4, UPT ;  /* 0x000001f40400788c */ /* 0x000fe2000bf05270 */
[----:B--2---:R-:W-:-:S05]  /*1520*/  FADD R17, R10, R17 ;  /* 0x000000110a117221 */ /* 0x004fca0000000000 */
[----:B------:R4:W-:Y:S03]  /*1530*/  STG.E desc[UR6][R8.64], R17 ;  /* 0x0000001108007986 */ /* 0x0009e6000c101906 */
[----:B------:R-:W-:Y:S05]  /*1540*/  BRA.U UP0, `(.L_x_0) ;  /* 0xfffffff100347547 */ /* 0x000fea000b83ffff */
[----:B------:R-:W-:-:S13]  /*1550*/  ISETP.NE.AND P0, PT, R0, RZ, PT ;  /* 0x000000ff0000720c */ /* 0x000fda0003f05270 */
[----:B------:R-:W-:Y:S05]  /*1560*/  @P0 EXIT ;  /* 0x000000000000094d */ /* 0x000fea0003800000 */
[----:B----4-:R-:W0:Y:S01]  /*1570*/  LDC.64 R8, c[0x4][0x8] ;  /* 0x01000200ff087b82 */ /* 0x010e220000000a00 */
[----:B------:R-:W-:Y:S01]  /*1580*/  MOV R0, 0x0 ;  /* 0x0000000000007802 */ /* 0x000fe20000000f00 */
[----:B------:R-:W1:Y:S06]  /*1590*/  LDCU.64 UR4, c[0x4][0x10] ;  /* 0x01000200ff0477ac */ /* 0x000e6c0008000a00 */
[----:B------:R2:W3:Y:S01]  /*15a0*/  LDC.64 R2, c[0x4][R0] ;  /* 0x0100000000027b82 */ /* 0x0004e20000000a00 */
[----:B-1----:R-:W-:Y:S02]  /*15b0*/  MOV R4, UR4 ;  /* 0x0000000400047c02 */ /* 0x002fe40008000f00 */
[----:B------:R-:W-:Y:S01]  /*15c0*/  MOV R5, UR5 ;  /* 0x0000000500057c02 */ /* 0x000fe20008000f00 */
[----:B0-----:R2:W-:Y:S06]  /*15d0*/  STL.64 [R1], R8 ;  /* 0x0000000801007387 */ /* 0x0015ec0000100a00 */
[----:B------:R-:W-:-:S07]  /*15e0*/  LEPC R20, `(.L_x_1) ;  /* 0x000000001014794e */ /* 0x000fce0000000000 */
[----:B--23--:R-:W-:Y:S05]  /*15f0*/  CALL.ABS.NOINC R2 ;  /* 0x0000000002007343 */ /* 0x00cfea0003c00000 */
.L_x_1:
[----:B------:R-:W-:Y:S05]  /*1600*/  EXIT ;  /* 0x000000000000794d */ /* 0x000fea0003800000 */
.L_x_2:
[----:B------:R-:W-:-:S00]  /*1610*/  BRA `(.L_x_2) ;  /* 0xfffffffc00fc7947 */ /* 0x000fc0000383ffff */
[----:B------:R-:W-:-:S00]  /*1620*/  NOP ;  /* 0x0000000000007918 */ /* 0x000fc00000000000 */
        /* <DEDUP_REMOVED lines=13> */
.L_x_3:


//--------------------- .nv.global.init           --------------------------
	.section	.nv.global.init,"aw",@progbits
.nv.global.init:
	.type		$str,@object
	.size		$str,(__unnamed_1 - $str)
$str:
        /*0000*/ 	.byte	0x25, 0x73, 0x0a, 0x00
	.type		__unnamed_1,@object
	.size		__unnamed_1,(.L_0 - __unnamed_1)
__unnamed_1:
        /*0004*/ 	.byte	0x76, 0x65, 0x63, 0x41, 0x64, 0x64, 0x5f, 0x6b, 0x65, 0x72, 0x6e, 0x65, 0x6c, 0x00
.L_0:


//--------------------- .nv.shared.reserved.0     --------------------------
	.section	.nv.shared.reserved.0,"aw",@nobits
	.weak		__nv_reservedSMEM_offset_0_alias
	.size		__nv_reservedSMEM_offset_0_alias, 0, 64
	.other		__nv_reservedSMEM_offset_0_alias,@"STO_CUDA_RESERVED_SHARED STV_DEFAULT"
__nv_reservedSMEM_offset_0_alias:
	.zero		0
	.zero		64


//--------------------- .nv.constant0._Z13vecAdd_kernelPfPKfS1_ --------------------------
	.section	.nv.constant0._Z13vecAdd_kernelPfPKfS1_,"a",@progbits
	.sectionflags	@""
	.align	4
.nv.constant0._Z13vecAdd_kernelPfPKfS1_:
	.zero		920


//--------------------- SYMBOLS --------------------------

	.type		.nv.reservedSmem.offset0,@object
	.size		.nv.reservedSmem.offset0,0x4
	.type		vprintf,@function
